//
// Generated by NVIDIA NVVM Compiler
//
// Compiler Build ID: CL-36424714
// Cuda compilation tools, release 13.0, V13.0.88
// Based on NVVM 20.0.0
//

.version 9.0
.target sm_100
.address_size 64

	// .globl	_ZN3cub18CUB_300001_SM_10006detail11EmptyKernelIvEEvv
.global .align 1 .b8 _ZN40_INTERNAL_73362ce9_4_k_cu_4d79f25a_529304cuda3std3__45__cpo5beginE[1];
.global .align 1 .b8 _ZN40_INTERNAL_73362ce9_4_k_cu_4d79f25a_529304cuda3std3__45__cpo3endE[1];
.global .align 1 .b8 _ZN40_INTERNAL_73362ce9_4_k_cu_4d79f25a_529304cuda3std3__45__cpo6cbeginE[1];
.global .align 1 .b8 _ZN40_INTERNAL_73362ce9_4_k_cu_4d79f25a_529304cuda3std3__45__cpo4cendE[1];
.global .align 1 .b8 _ZN40_INTERNAL_73362ce9_4_k_cu_4d79f25a_529304cuda3std3__45__cpo6rbeginE[1];
.global .align 1 .b8 _ZN40_INTERNAL_73362ce9_4_k_cu_4d79f25a_529304cuda3std3__45__cpo4rendE[1];
.global .align 1 .b8 _ZN40_INTERNAL_73362ce9_4_k_cu_4d79f25a_529304cuda3std3__45__cpo7crbeginE[1];
.global .align 1 .b8 _ZN40_INTERNAL_73362ce9_4_k_cu_4d79f25a_529304cuda3std3__45__cpo5crendE[1];
.global .align 1 .b8 _ZN40_INTERNAL_73362ce9_4_k_cu_4d79f25a_529304cuda3std3__442_GLOBAL__N__73362ce9_4_k_cu_4d79f25a_529306ignoreE[1];
.global .align 1 .b8 _ZN40_INTERNAL_73362ce9_4_k_cu_4d79f25a_529304cuda3std3__419piecewise_constructE[1];
.global .align 1 .b8 _ZN40_INTERNAL_73362ce9_4_k_cu_4d79f25a_529304cuda3std3__48in_placeE[1];
.global .align 1 .b8 _ZN40_INTERNAL_73362ce9_4_k_cu_4d79f25a_529304cuda3std3__420unreachable_sentinelE[1];
.global .align 1 .b8 _ZN40_INTERNAL_73362ce9_4_k_cu_4d79f25a_529304cuda3std3__47nulloptE[1];
.global .align 1 .b8 _ZN40_INTERNAL_73362ce9_4_k_cu_4d79f25a_529304cuda3std3__48unexpectE[1];
.global .align 1 .b8 _ZN40_INTERNAL_73362ce9_4_k_cu_4d79f25a_529304cuda3std6ranges3__45__cpo4swapE[1];
.global .align 1 .b8 _ZN40_INTERNAL_73362ce9_4_k_cu_4d79f25a_529304cuda3std6ranges3__45__cpo9iter_moveE[1];
.global .align 1 .b8 _ZN40_INTERNAL_73362ce9_4_k_cu_4d79f25a_529304cuda3std6ranges3__45__cpo5beginE[1];
.global .align 1 .b8 _ZN40_INTERNAL_73362ce9_4_k_cu_4d79f25a_529304cuda3std6ranges3__45__cpo3endE[1];
.global .align 1 .b8 _ZN40_INTERNAL_73362ce9_4_k_cu_4d79f25a_529304cuda3std6ranges3__45__cpo6cbeginE[1];
.global .align 1 .b8 _ZN40_INTERNAL_73362ce9_4_k_cu_4d79f25a_529304cuda3std6ranges3__45__cpo4cendE[1];
.global .align 1 .b8 _ZN40_INTERNAL_73362ce9_4_k_cu_4d79f25a_529304cuda3std6ranges3__45__cpo7advanceE[1];
.global .align 1 .b8 _ZN40_INTERNAL_73362ce9_4_k_cu_4d79f25a_529304cuda3std6ranges3__45__cpo9iter_swapE[1];
.global .align 1 .b8 _ZN40_INTERNAL_73362ce9_4_k_cu_4d79f25a_529304cuda3std6ranges3__45__cpo4nextE[1];
.global .align 1 .b8 _ZN40_INTERNAL_73362ce9_4_k_cu_4d79f25a_529304cuda3std6ranges3__45__cpo4prevE[1];
.global .align 1 .b8 _ZN40_INTERNAL_73362ce9_4_k_cu_4d79f25a_529304cuda3std6ranges3__45__cpo4dataE[1];
.global .align 1 .b8 _ZN40_INTERNAL_73362ce9_4_k_cu_4d79f25a_529304cuda3std6ranges3__45__cpo5cdataE[1];
.global .align 1 .b8 _ZN40_INTERNAL_73362ce9_4_k_cu_4d79f25a_529304cuda3std6ranges3__45__cpo4sizeE[1];
.global .align 1 .b8 _ZN40_INTERNAL_73362ce9_4_k_cu_4d79f25a_529304cuda3std6ranges3__45__cpo5ssizeE[1];
.global .align 1 .b8 _ZN40_INTERNAL_73362ce9_4_k_cu_4d79f25a_529304cuda3std6ranges3__45__cpo8distanceE[1];
.global .align 1 .b8 _ZN40_INTERNAL_73362ce9_4_k_cu_4d79f25a_529306thrust24THRUST_300001_SM_1000_NS6system6detail10sequential3seqE[1];
.global .align 1 .b8 _ZN40_INTERNAL_73362ce9_4_k_cu_4d79f25a_529306thrust24THRUST_300001_SM_1000_NS12placeholders2_1E[1];
.global .align 1 .b8 _ZN40_INTERNAL_73362ce9_4_k_cu_4d79f25a_529306thrust24THRUST_300001_SM_1000_NS12placeholders2_2E[1];
.global .align 1 .b8 _ZN40_INTERNAL_73362ce9_4_k_cu_4d79f25a_529306thrust24THRUST_300001_SM_1000_NS12placeholders2_3E[1];
.global .align 1 .b8 _ZN40_INTERNAL_73362ce9_4_k_cu_4d79f25a_529306thrust24THRUST_300001_SM_1000_NS12placeholders2_4E[1];
.global .align 1 .b8 _ZN40_INTERNAL_73362ce9_4_k_cu_4d79f25a_529306thrust24THRUST_300001_SM_1000_NS12placeholders2_5E[1];
.global .align 1 .b8 _ZN40_INTERNAL_73362ce9_4_k_cu_4d79f25a_529306thrust24THRUST_300001_SM_1000_NS12placeholders2_6E[1];
.global .align 1 .b8 _ZN40_INTERNAL_73362ce9_4_k_cu_4d79f25a_529306thrust24THRUST_300001_SM_1000_NS12placeholders2_7E[1];
.global .align 1 .b8 _ZN40_INTERNAL_73362ce9_4_k_cu_4d79f25a_529306thrust24THRUST_300001_SM_1000_NS12placeholders2_8E[1];
.global .align 1 .b8 _ZN40_INTERNAL_73362ce9_4_k_cu_4d79f25a_529306thrust24THRUST_300001_SM_1000_NS12placeholders2_9E[1];
.global .align 1 .b8 _ZN40_INTERNAL_73362ce9_4_k_cu_4d79f25a_529306thrust24THRUST_300001_SM_1000_NS12placeholders3_10E[1];

.visible .entry _ZN3cub18CUB_300001_SM_10006detail11EmptyKernelIvEEvv()
{


	ret;

}


// ===== COMPILED SASS (sm_100) =====

	.target	sm_100

	.elftype	@"ET_EXEC"


//--------------------- .note.nv.tkinfo           --------------------------
	.section	.note.nv.tkinfo,"",@"SHT_NOTE"
	.sectionflags	@"SHF_NOTE_NV_TKINFO"
	.tkinfo
        /*0018*/ 	.word	0x00000002
        /*0030*/ 	.string	""
        /*0030*/ 	.string	"ptxas"
        /*0030*/ 	.string	"Cuda compilation tools, release 13.0, V13.0.88"
        /*0030*/ 	.string	"Build cuda_13.0.r13.0/compiler.36424714_0"
        /*0030*/ 	.string	"-arch sm_100 -m 64 "



//--------------------- .note.nv.cuinfo           --------------------------
	.section	.note.nv.cuinfo,"",@"SHT_NOTE"
	.sectionflags	@"SHF_NOTE_NV_CUINFO"
        /*0018*/ 	.short	0x0002
        /*001a*/ 	.short	0x0064
        /*001c*/ 	.short	0x0082
	.zero		2


//--------------------- .nv.info                  --------------------------
	.section	.nv.info,"",@"SHT_CUDA_INFO"
	.align	4


	//----- nvinfo : EIATTR_REGCOUNT
	.align		4
        /*0000*/ 	.byte	0x04, 0x2f
        /*0002*/ 	.short	(.L_41 - .L_40)
	.align		4
.L_40:
        /*0004*/ 	.word	index@(_ZN3cub18CUB_300001_SM_10006detail11EmptyKernelIvEEvv)
        /*0008*/ 	.word	0x00000004


	//----- nvinfo : EIATTR_FRAME_SIZE
	.align		4
.L_41:
        /*000c*/ 	.byte	0x04, 0x11
        /*000e*/ 	.short	(.L_43 - .L_42)
	.align		4
.L_42:
        /*0010*/ 	.word	index@(_ZN3cub18CUB_300001_SM_10006detail11EmptyKernelIvEEvv)
        /*0014*/ 	.word	0x00000000


	//----- nvinfo : EIATTR_MIN_STACK_SIZE
	.align		4
.L_43:
        /*0018*/ 	.byte	0x04, 0x12
        /*001a*/ 	.short	(.L_45 - .L_44)
	.align		4
.L_44:
        /*001c*/ 	.word	index@(_ZN3cub18CUB_300001_SM_10006detail11EmptyKernelIvEEvv)
        /*0020*/ 	.word	0x00000000
.L_45:


//--------------------- .nv.compat                --------------------------
	.section	.nv.compat,"",@"SHT_CUDA_COMPAT_INFO"
	.align	4
        /*0000*/ 	.byte	0x02, 0x09, 0x00, 0x00, 0x02, 0x02, 0x01, 0x00, 0x02, 0x05, 0x05, 0x00, 0x03, 0x07, 0x01, 0x01
        /*0010*/ 	.byte	0x02, 0x03, 0x00, 0x00, 0x02, 0x06, 0x01, 0x00, 0x04, 0x0b, 0x08, 0x00, 0x09, 0x00, 0x00, 0x00
        /*0020*/ 	.byte	0x00, 0x00, 0x00, 0x00


//--------------------- .nv.info._ZN3cub18CUB_300001_SM_10006detail11EmptyKernelIvEEvv --------------------------
	.section	.nv.info._ZN3cub18CUB_300001_SM_10006detail11EmptyKernelIvEEvv,"",@"SHT_CUDA_INFO"
	.sectionflags	@""
	.align	4


	//----- nvinfo : EIATTR_CUDA_API_VERSION
	.align		4
        /*0000*/ 	.byte	0x04, 0x37
        /*0002*/ 	.short	(.L_47 - .L_46)
.L_46:
        /*0004*/ 	.word	0x00000082


	//----- nvinfo : EIATTR_SPARSE_MMA_MASK
	.align		4
.L_47:
        /*0008*/ 	.byte	0x03, 0x50
        /*000a*/ 	.short	0x0000


	//----- nvinfo : EIATTR_MAXREG_COUNT
	.align		4
        /*000c*/ 	.byte	0x03, 0x1b
        /*000e*/ 	.short	0x00ff


	//----- nvinfo : EIATTR_MERCURY_ISA_VERSION
	.align		4
        /*0010*/ 	.byte	0x03, 0x5f
        /*0012*/ 	.short	0x0101


	//----- nvinfo : EIATTR_VRC_CTA_INIT_COUNT
	.align		4
        /*0014*/ 	.byte	0x02, 0x4a
	.zero		1
	.zero		1


	//----- nvinfo : EIATTR_EXIT_INSTR_OFFSETS
	.align		4
        /*0018*/ 	.byte	0x04, 0x1c
        /*001a*/ 	.short	(.L_49 - .L_48)


	//   ....[0]....
.L_48:
        /*001c*/ 	.word	0x00000010


	//----- nvinfo : EIATTR_SW_WAR
	.align		4
.L_49:
        /*0020*/ 	.byte	0x04, 0x36
        /*0022*/ 	.short	(.L_51 - .L_50)
.L_50:
        /*0024*/ 	.word	0x00000008
.L_51:


//--------------------- .nv.callgraph             --------------------------
	.section	.nv.callgraph,"",@"SHT_CUDA_CALLGRAPH"
	.align	4
	.sectionentsize	8
	.align		4
        /*0000*/ 	.word	0x00000000
	.align		4
        /*0004*/ 	.word	0xffffffff
	.align		4
        /*0008*/ 	.word	0x00000000
	.align		4
        /*000c*/ 	.word	0xfffffffe
	.align		4
        /*0010*/ 	.word	0x00000000
	.align		4
        /*0014*/ 	.word	0xfffffffd
	.align		4
        /*0018*/ 	.word	0x00000000
	.align		4
        /*001c*/ 	.word	0xfffffffc


//--------------------- .nv.constant4             --------------------------
	.section	.nv.constant4,"a",@progbits
	.align	8
	.align		8
.nv.constant4:
        /*0000*/ 	.dword	_ZN40_INTERNAL_73362ce9_4_k_cu_4d79f25a_532584cuda3std3__45__cpo5beginE
	.align		8
        /*0008*/ 	.dword	_ZN40_INTERNAL_73362ce9_4_k_cu_4d79f25a_532584cuda3std3__45__cpo3endE
	.align		8
        /*0010*/ 	.dword	_ZN40_INTERNAL_73362ce9_4_k_cu_4d79f25a_532584cuda3std3__45__cpo6cbeginE
	.align		8
        /*0018*/ 	.dword	_ZN40_INTERNAL_73362ce9_4_k_cu_4d79f25a_532584cuda3std3__45__cpo4cendE
	.align		8
        /*0020*/ 	.dword	_ZN40_INTERNAL_73362ce9_4_k_cu_4d79f25a_532584cuda3std3__45__cpo6rbeginE
	.align		8
        /*0028*/ 	.dword	_ZN40_INTERNAL_73362ce9_4_k_cu_4d79f25a_532584cuda3std3__45__cpo4rendE
	.align		8
        /*0030*/ 	.dword	_ZN40_INTERNAL_73362ce9_4_k_cu_4d79f25a_532584cuda3std3__45__cpo7crbeginE
	.align		8
        /*0038*/ 	.dword	_ZN40_INTERNAL_73362ce9_4_k_cu_4d79f25a_532584cuda3std3__45__cpo5crendE
	.align		8
        /*0040*/ 	.dword	_ZN40_INTERNAL_73362ce9_4_k_cu_4d79f25a_532584cuda3std3__442_GLOBAL__N__73362ce9_4_k_cu_4d79f25a_532586ignoreE
	.align		8
        /*0048*/ 	.dword	_ZN40_INTERNAL_73362ce9_4_k_cu_4d79f25a_532584cuda3std3__419piecewise_constructE
	.align		8
        /*0050*/ 	.dword	_ZN40_INTERNAL_73362ce9_4_k_cu_4d79f25a_532584cuda3std3__48in_placeE
	.align		8
        /*0058*/ 	.dword	_ZN40_INTERNAL_73362ce9_4_k_cu_4d79f25a_532584cuda3std3__420unreachable_sentinelE
	.align		8
        /*0060*/ 	.dword	_ZN40_INTERNAL_73362ce9_4_k_cu_4d79f25a_532584cuda3std3__47nulloptE
	.align		8
        /*0068*/ 	.dword	_ZN40_INTERNAL_73362ce9_4_k_cu_4d79f25a_532584cuda3std3__48unexpectE
	.align		8
        /*0070*/ 	.dword	_ZN40_INTERNAL_73362ce9_4_k_cu_4d79f25a_532584cuda3std6ranges3__45__cpo4swapE
	.align		8
        /*0078*/ 	.dword	_ZN40_INTERNAL_73362ce9_4_k_cu_4d79f25a_532584cuda3std6ranges3__45__cpo9iter_moveE
	.align		8
        /*0080*/ 	.dword	_ZN40_INTERNAL_73362ce9_4_k_cu_4d79f25a_532584cuda3std6ranges3__45__cpo5beginE
	.align		8
        /*0088*/ 	.dword	_ZN40_INTERNAL_73362ce9_4_k_cu_4d79f25a_532584cuda3std6ranges3__45__cpo3endE
	.align		8
        /*0090*/ 	.dword	_ZN40_INTERNAL_73362ce9_4_k_cu_4d79f25a_532584cuda3std6ranges3__45__cpo6cbeginE
	.align		8
        /*0098*/ 	.dword	_ZN40_INTERNAL_73362ce9_4_k_cu_4d79f25a_532584cuda3std6ranges3__45__cpo4cendE
	.align		8
        /*00a0*/ 	.dword	_ZN40_INTERNAL_73362ce9_4_k_cu_4d79f25a_532584cuda3std6ranges3__45__cpo7advanceE
	.align		8
        /*00a8*/ 	.dword	_ZN40_INTERNAL_73362ce9_4_k_cu_4d79f25a_532584cuda3std6ranges3__45__cpo9iter_swapE
	.align		8
        /*00b0*/ 	.dword	_ZN40_INTERNAL_73362ce9_4_k_cu_4d79f25a_532584cuda3std6ranges3__45__cpo4nextE
	.align		8
        /*00b8*/ 	.dword	_ZN40_INTERNAL_73362ce9_4_k_cu_4d79f25a_532584cuda3std6ranges3__45__cpo4prevE
	.align		8
        /*00c0*/ 	.dword	_ZN40_INTERNAL_73362ce9_4_k_cu_4d79f25a_532584cuda3std6ranges3__45__cpo4dataE
	.align		8
        /*00c8*/ 	.dword	_ZN40_INTERNAL_73362ce9_4_k_cu_4d79f25a_532584cuda3std6ranges3__45__cpo5cdataE
	.align		8
        /*00d0*/ 	.dword	_ZN40_INTERNAL_73362ce9_4_k_cu_4d79f25a_532584cuda3std6ranges3__45__cpo4sizeE
	.align		8
        /*00d8*/ 	.dword	_ZN40_INTERNAL_73362ce9_4_k_cu_4d79f25a_532584cuda3std6ranges3__45__cpo5ssizeE
	.align		8
        /*00e0*/ 	.dword	_ZN40_INTERNAL_73362ce9_4_k_cu_4d79f25a_532584cuda3std6ranges3__45__cpo8distanceE
	.align		8
        /*00e8*/ 	.dword	_ZN40_INTERNAL_73362ce9_4_k_cu_4d79f25a_532586thrust24THRUST_300001_SM_1000_NS6system6detail10sequential3seqE
	.align		8
        /*00f0*/ 	.dword	_ZN40_INTERNAL_73362ce9_4_k_cu_4d79f25a_532586thrust24THRUST_300001_SM_1000_NS12placeholders2_1E
	.align		8
        /*00f8*/ 	.dword	_ZN40_INTERNAL_73362ce9_4_k_cu_4d79f25a_532586thrust24THRUST_300001_SM_1000_NS12placeholders2_2E
	.align		8
        /*0100*/ 	.dword	_ZN40_INTERNAL_73362ce9_4_k_cu_4d79f25a_532586thrust24THRUST_300001_SM_1000_NS12placeholders2_3E
	.align		8
        /*0108*/ 	.dword	_ZN40_INTERNAL_73362ce9_4_k_cu_4d79f25a_532586thrust24THRUST_300001_SM_1000_NS12placeholders2_4E
	.align		8
        /*0110*/ 	.dword	_ZN40_INTERNAL_73362ce9_4_k_cu_4d79f25a_532586thrust24THRUST_300001_SM_1000_NS12placeholders2_5E
	.align		8
        /*0118*/ 	.dword	_ZN40_INTERNAL_73362ce9_4_k_cu_4d79f25a_532586thrust24THRUST_300001_SM_1000_NS12placeholders2_6E
	.align		8
        /*0120*/ 	.dword	_ZN40_INTERNAL_73362ce9_4_k_cu_4d79f25a_532586thrust24THRUST_300001_SM_1000_NS12placeholders2_7E
	.align		8
        /*0128*/ 	.dword	_ZN40_INTERNAL_73362ce9_4_k_cu_4d79f25a_532586thrust24THRUST_300001_SM_1000_NS12placeholders2_8E
	.align		8
        /*0130*/ 	.dword	_ZN40_INTERNAL_73362ce9_4_k_cu_4d79f25a_532586thrust24THRUST_300001_SM_1000_NS12placeholders2_9E
	.align		8
        /*0138*/ 	.dword	_ZN40_INTERNAL_73362ce9_4_k_cu_4d79f25a_532586thrust24THRUST_300001_SM_1000_NS12placeholders3_10E


//--------------------- .text._ZN3cub18CUB_300001_SM_10006detail11EmptyKernelIvEEvv --------------------------
	.section	.text._ZN3cub18CUB_300001_SM_10006detail11EmptyKernelIvEEvv,"ax",@progbits
	.align	128
        .global         _ZN3cub18CUB_300001_SM_10006detail11EmptyKernelIvEEvv
        .type           _ZN3cub18CUB_300001_SM_10006detail11EmptyKernelIvEEvv,@function
        .size           _ZN3cub18CUB_300001_SM_10006detail11EmptyKernelIvEEvv,(.L_x_1 - _ZN3cub18CUB_300001_SM_10006detail11EmptyKernelIvEEvv)
        .other          _ZN3cub18CUB_300001_SM_10006detail11EmptyKernelIvEEvv,@"STO_CUDA_ENTRY STV_DEFAULT"
_ZN3cub18CUB_300001_SM_10006detail11EmptyKernelIvEEvv:
.text._ZN3cub18CUB_300001_SM_10006detail11EmptyKernelIvEEvv:
[----:B------:R-:W-:Y:S01]  /*0000*/  LDC R1, c[0x0][0x37c] ;  /* 0x0000df00ff017b82 */ /* 0x000fe20000000800 */
[----:B------:R-:W-:Y:S05]  /*0010*/  EXIT ;  /* 0x000000000000794d */ /* 0x000fea0003800000 */
.L_x_0:
[----:B------:R-:W-:-:S00]  /*0020*/  BRA `(.L_x_0) ;  /* 0xfffffffc00fc7947 */ /* 0x000fc0000383ffff */
[----:B------:R-:W-:-:S00]  /*0030*/  NOP ;  /* 0x0000000000007918 */ /* 0x000fc00000000000 */
        /* <DEDUP_REMOVED lines=12> */
.L_x_1:


//--------------------- .nv.shared.reserved.0     --------------------------
	.section	.nv.shared.reserved.0,"aw",@nobits
	.weak		__nv_reservedSMEM_offset_0_alias
	.size		__nv_reservedSMEM_offset_0_alias, 0, 64
	.other		__nv_reservedSMEM_offset_0_alias,@"STO_CUDA_RESERVED_SHARED STV_DEFAULT"
__nv_reservedSMEM_offset_0_alias:
	.zero		0
	.zero		64


//--------------------- .nv.global                --------------------------
	.section	.nv.global,"aw",@nobits
.nv.global:
	.type		_ZN40_INTERNAL_73362ce9_4_k_cu_4d79f25a_532586thrust24THRUST_300001_SM_1000_NS12placeholders2_5E,@object
	.size		_ZN40_INTERNAL_73362ce9_4_k_cu_4d79f25a_532586thrust24THRUST_300001_SM_1000_NS12placeholders2_5E,(_ZN40_INTERNAL_73362ce9_4_k_cu_4d79f25a_532584cuda3std3__45__cpo6cbeginE - _ZN40_INTERNAL_73362ce9_4_k_cu_4d79f25a_532586thrust24THRUST_300001_SM_1000_NS12placeholders2_5E)
_ZN40_INTERNAL_73362ce9_4_k_cu_4d79f25a_532586thrust24THRUST_300001_SM_1000_NS12placeholders2_5E:
	.zero		1
	.type		_ZN40_INTERNAL_73362ce9_4_k_cu_4d79f25a_532584cuda3std3__45__cpo6cbeginE,@object
	.size		_ZN40_INTERNAL_73362ce9_4_k_cu_4d79f25a_532584cuda3std3__45__cpo6cbeginE,(_ZN40_INTERNAL_73362ce9_4_k_cu_4d79f25a_532584cuda3std6ranges3__45__cpo6cbeginE - _ZN40_INTERNAL_73362ce9_4_k_cu_4d79f25a_532584cuda3std3__45__cpo6cbeginE)
_ZN40_INTERNAL_73362ce9_4_k_cu_4d79f25a_532584cuda3std3__45__cpo6cbeginE:
	.zero		1
	.type		_ZN40_INTERNAL_73362ce9_4_k_cu_4d79f25a_532584cuda3std6ranges3__45__cpo6cbeginE,@object
	.size		_ZN40_INTERNAL_73362ce9_4_k_cu_4d79f25a_532584cuda3std6ranges3__45__cpo6cbeginE,(_ZN40_INTERNAL_73362ce9_4_k_cu_4d79f25a_532584cuda3std3__48in_placeE - _ZN40_INTERNAL_73362ce9_4_k_cu_4d79f25a_532584cuda3std6ranges3__45__cpo6cbeginE)
_ZN40_INTERNAL_73362ce9_4_k_cu_4d79f25a_532584cuda3std6ranges3__45__cpo6cbeginE:
	.zero		1
	.type		_ZN40_INTERNAL_73362ce9_4_k_cu_4d79f25a_532584cuda3std3__48in_placeE,@object
	.size		_ZN40_INTERNAL_73362ce9_4_k_cu_4d79f25a_532584cuda3std3__48in_placeE,(_ZN40_INTERNAL_73362ce9_4_k_cu_4d79f25a_532584cuda3std6ranges3__45__cpo4sizeE - _ZN40_INTERNAL_73362ce9_4_k_cu_4d79f25a_532584cuda3std3__48in_placeE)
_ZN40_INTERNAL_73362ce9_4_k_cu_4d79f25a_532584cuda3std3__48in_placeE:
	.zero		1
	.type		_ZN40_INTERNAL_73362ce9_4_k_cu_4d79f25a_532584cuda3std6ranges3__45__cpo4sizeE,@object
	.size		_ZN40_INTERNAL_73362ce9_4_k_cu_4d79f25a_532584cuda3std6ranges3__45__cpo4sizeE,(_ZN40_INTERNAL_73362ce9_4_k_cu_4d79f25a_532586thrust24THRUST_300001_SM_1000_NS12placeholders2_9E - _ZN40_INTERNAL_73362ce9_4_k_cu_4d79f25a_532584cuda3std6ranges3__45__cpo4sizeE)
_ZN40_INTERNAL_73362ce9_4_k_cu_4d79f25a_532584cuda3std6ranges3__45__cpo4sizeE:
	.zero		1
	.type		_ZN40_INTERNAL_73362ce9_4_k_cu_4d79f25a_532586thrust24THRUST_300001_SM_1000_NS12placeholders2_9E,@object
	.size		_ZN40_INTERNAL_73362ce9_4_k_cu_4d79f25a_532586thrust24THRUST_300001_SM_1000_NS12placeholders2_9E,(_ZN40_INTERNAL_73362ce9_4_k_cu_4d79f25a_532584cuda3std3__45__cpo7crbeginE - _ZN40_INTERNAL_73362ce9_4_k_cu_4d79f25a_532586thrust24THRUST_300001_SM_1000_NS12placeholders2_9E)
_ZN40_INTERNAL_73362ce9_4_k_cu_4d79f25a_532586thrust24THRUST_300001_SM_1000_NS12placeholders2_9E:
	.zero		1
	.type		_ZN40_INTERNAL_73362ce9_4_k_cu_4d79f25a_532584cuda3std3__45__cpo7crbeginE,@object
	.size		_ZN40_INTERNAL_73362ce9_4_k_cu_4d79f25a_532584cuda3std3__45__cpo7crbeginE,(_ZN40_INTERNAL_73362ce9_4_k_cu_4d79f25a_532584cuda3std6ranges3__45__cpo4nextE - _ZN40_INTERNAL_73362ce9_4_k_cu_4d79f25a_532584cuda3std3__45__cpo7crbeginE)
_ZN40_INTERNAL_73362ce9_4_k_cu_4d79f25a_532584cuda3std3__45__cpo7crbeginE:
	.zero		1
	.type		_ZN40_INTERNAL_73362ce9_4_k_cu_4d79f25a_532584cuda3std6ranges3__45__cpo4nextE,@object
	.size		_ZN40_INTERNAL_73362ce9_4_k_cu_4d79f25a_532584cuda3std6ranges3__45__cpo4nextE,(_ZN40_INTERNAL_73362ce9_4_k_cu_4d79f25a_532584cuda3std6ranges3__45__cpo4swapE - _ZN40_INTERNAL_73362ce9_4_k_cu_4d79f25a_532584cuda3std6ranges3__45__cpo4nextE)
_ZN40_INTERNAL_73362ce9_4_k_cu_4d79f25a_532584cuda3std6ranges3__45__cpo4nextE:
	.zero		1
	.type		_ZN40_INTERNAL_73362ce9_4_k_cu_4d79f25a_532584cuda3std6ranges3__45__cpo4swapE,@object
	.size		_ZN40_INTERNAL_73362ce9_4_k_cu_4d79f25a_532584cuda3std6ranges3__45__cpo4swapE,(_ZN40_INTERNAL_73362ce9_4_k_cu_4d79f25a_532586thrust24THRUST_300001_SM_1000_NS12placeholders2_1E - _ZN40_INTERNAL_73362ce9_4_k_cu_4d79f25a_532584cuda3std6ranges3__45__cpo4swapE)
_ZN40_INTERNAL_73362ce9_4_k_cu_4d79f25a_532584cuda3std6ranges3__45__cpo4swapE:
	.zero		1
	.type		_ZN40_INTERNAL_73362ce9_4_k_cu_4d79f25a_532586thrust24THRUST_300001_SM_1000_NS12placeholders2_1E,@object
	.size		_ZN40_INTERNAL_73362ce9_4_k_cu_4d79f25a_532586thrust24THRUST_300001_SM_1000_NS12placeholders2_1E,(_ZN40_INTERNAL_73362ce9_4_k_cu_4d79f25a_532586thrust24THRUST_300001_SM_1000_NS12placeholders2_3E - _ZN40_INTERNAL_73362ce9_4_k_cu_4d79f25a_532586thrust24THRUST_300001_SM_1000_NS12placeholders2_1E)
_ZN40_INTERNAL_73362ce9_4_k_cu_4d79f25a_532586thrust24THRUST_300001_SM_1000_NS12placeholders2_1E:
	.zero		1
	.type		_ZN40_INTERNAL_73362ce9_4_k_cu_4d79f25a_532586thrust24THRUST_300001_SM_1000_NS12placeholders2_3E,@object
	.size		_ZN40_INTERNAL_73362ce9_4_k_cu_4d79f25a_532586thrust24THRUST_300001_SM_1000_NS12placeholders2_3E,(_ZN40_INTERNAL_73362ce9_4_k_cu_4d79f25a_532584cuda3std3__45__cpo5beginE - _ZN40_INTERNAL_73362ce9_4_k_cu_4d79f25a_532586thrust24THRUST_300001_SM_1000_NS12placeholders2_3E)
_ZN40_INTERNAL_73362ce9_4_k_cu_4d79f25a_532586thrust24THRUST_300001_SM_1000_NS12placeholders2_3E:
	.zero		1
	.type		_ZN40_INTERNAL_73362ce9_4_k_cu_4d79f25a_532584cuda3std3__45__cpo5beginE,@object
	.size		_ZN40_INTERNAL_73362ce9_4_k_cu_4d79f25a_532584cuda3std3__45__cpo5beginE,(_ZN40_INTERNAL_73362ce9_4_k_cu_4d79f25a_532584cuda3std6ranges3__45__cpo5beginE - _ZN40_INTERNAL_73362ce9_4_k_cu_4d79f25a_532584cuda3std3__45__cpo5beginE)
_ZN40_INTERNAL_73362ce9_4_k_cu_4d79f25a_532584cuda3std3__45__cpo5beginE:
	.zero		1
	.type		_ZN40_INTERNAL_73362ce9_4_k_cu_4d79f25a_532584cuda3std6ranges3__45__cpo5beginE,@object
	.size		_ZN40_INTERNAL_73362ce9_4_k_cu_4d79f25a_532584cuda3std6ranges3__45__cpo5beginE,(_ZN40_INTERNAL_73362ce9_4_k_cu_4d79f25a_532584cuda3std3__442_GLOBAL__N__73362ce9_4_k_cu_4d79f25a_532586ignoreE - _ZN40_INTERNAL_73362ce9_4_k_cu_4d79f25a_532584cuda3std6ranges3__45__cpo5beginE)
_ZN40_INTERNAL_73362ce9_4_k_cu_4d79f25a_532584cuda3std6ranges3__45__cpo5beginE:
	.zero		1
	.type		_ZN40_INTERNAL_73362ce9_4_k_cu_4d79f25a_532584cuda3std3__442_GLOBAL__N__73362ce9_4_k_cu_4d79f25a_532586ignoreE,@object
	.size		_ZN40_INTERNAL_73362ce9_4_k_cu_4d79f25a_532584cuda3std3__442_GLOBAL__N__73362ce9_4_k_cu_4d79f25a_532586ignoreE,(_ZN40_INTERNAL_73362ce9_4_k_cu_4d79f25a_532584cuda3std6ranges3__45__cpo4dataE - _ZN40_INTERNAL_73362ce9_4_k_cu_4d79f25a_532584cuda3std3__442_GLOBAL__N__73362ce9_4_k_cu_4d79f25a_532586ignoreE)
_ZN40_INTERNAL_73362ce9_4_k_cu_4d79f25a_532584cuda3std3__442_GLOBAL__N__73362ce9_4_k_cu_4d79f25a_532586ignoreE:
	.zero		1
	.type		_ZN40_INTERNAL_73362ce9_4_k_cu_4d79f25a_532584cuda3std6ranges3__45__cpo4dataE,@object
	.size		_ZN40_INTERNAL_73362ce9_4_k_cu_4d79f25a_532584cuda3std6ranges3__45__cpo4dataE,(_ZN40_INTERNAL_73362ce9_4_k_cu_4d79f25a_532586thrust24THRUST_300001_SM_1000_NS12placeholders2_7E - _ZN40_INTERNAL_73362ce9_4_k_cu_4d79f25a_532584cuda3std6ranges3__45__cpo4dataE)
_ZN40_INTERNAL_73362ce9_4_k_cu_4d79f25a_532584cuda3std6ranges3__45__cpo4dataE:
	.zero		1
	.type		_ZN40_INTERNAL_73362ce9_4_k_cu_4d79f25a_532586thrust24THRUST_300001_SM_1000_NS12placeholders2_7E,@object
	.size		_ZN40_INTERNAL_73362ce9_4_k_cu_4d79f25a_532586thrust24THRUST_300001_SM_1000_NS12placeholders2_7E,(_ZN40_INTERNAL_73362ce9_4_k_cu_4d79f25a_532584cuda3std3__45__cpo6rbeginE - _ZN40_INTERNAL_73362ce9_4_k_cu_4d79f25a_532586thrust24THRUST_300001_SM_1000_NS12placeholders2_7E)
_ZN40_INTERNAL_73362ce9_4_k_cu_4d79f25a_532586thrust24THRUST_300001_SM_1000_NS12placeholders2_7E:
	.zero		1
	.type		_ZN40_INTERNAL_73362ce9_4_k_cu_4d79f25a_532584cuda3std3__45__cpo6rbeginE,@object
	.size		_ZN40_INTERNAL_73362ce9_4_k_cu_4d79f25a_532584cuda3std3__45__cpo6rbeginE,(_ZN40_INTERNAL_73362ce9_4_k_cu_4d79f25a_532584cuda3std6ranges3__45__cpo7advanceE - _ZN40_INTERNAL_73362ce9_4_k_cu_4d79f25a_532584cuda3std3__45__cpo6rbeginE)
_ZN40_INTERNAL_73362ce9_4_k_cu_4d79f25a_532584cuda3std3__45__cpo6rbeginE:
	.zero		1
	.type		_ZN40_INTERNAL_73362ce9_4_k_cu_4d79f25a_532584cuda3std6ranges3__45__cpo7advanceE,@object
	.size		_ZN40_INTERNAL_73362ce9_4_k_cu_4d79f25a_532584cuda3std6ranges3__45__cpo7advanceE,(_ZN40_INTERNAL_73362ce9_4_k_cu_4d79f25a_532584cuda3std3__47nulloptE - _ZN40_INTERNAL_73362ce9_4_k_cu_4d79f25a_532584cuda3std6ranges3__45__cpo7advanceE)
_ZN40_INTERNAL_73362ce9_4_k_cu_4d79f25a_532584cuda3std6ranges3__45__cpo7advanceE:
	.zero		1
	.type		_ZN40_INTERNAL_73362ce9_4_k_cu_4d79f25a_532584cuda3std3__47nulloptE,@object
	.size		_ZN40_INTERNAL_73362ce9_4_k_cu_4d79f25a_532584cuda3std3__47nulloptE,(_ZN40_INTERNAL_73362ce9_4_k_cu_4d79f25a_532584cuda3std6ranges3__45__cpo8distanceE - _ZN40_INTERNAL_73362ce9_4_k_cu_4d79f25a_532584cuda3std3__47nulloptE)
_ZN40_INTERNAL_73362ce9_4_k_cu_4d79f25a_532584cuda3std3__47nulloptE:
	.zero		1
	.type		_ZN40_INTERNAL_73362ce9_4_k_cu_4d79f25a_532584cuda3std6ranges3__45__cpo8distanceE,@object
	.size		_ZN40_INTERNAL_73362ce9_4_k_cu_4d79f25a_532584cuda3std6ranges3__45__cpo8distanceE,(_ZN40_INTERNAL_73362ce9_4_k_cu_4d79f25a_532586thrust24THRUST_300001_SM_1000_NS12placeholders2_6E - _ZN40_INTERNAL_73362ce9_4_k_cu_4d79f25a_532584cuda3std6ranges3__45__cpo8distanceE)
_ZN40_INTERNAL_73362ce9_4_k_cu_4d79f25a_532584cuda3std6ranges3__45__cpo8distanceE:
	.zero		1
	.type		_ZN40_INTERNAL_73362ce9_4_k_cu_4d79f25a_532586thrust24THRUST_300001_SM_1000_NS12placeholders2_6E,@object
	.size		_ZN40_INTERNAL_73362ce9_4_k_cu_4d79f25a_532586thrust24THRUST_300001_SM_1000_NS12placeholders2_6E,(_ZN40_INTERNAL_73362ce9_4_k_cu_4d79f25a_532584cuda3std3__45__cpo4cendE - _ZN40_INTERNAL_73362ce9_4_k_cu_4d79f25a_532586thrust24THRUST_300001_SM_1000_NS12placeholders2_6E)
_ZN40_INTERNAL_73362ce9_4_k_cu_4d79f25a_532586thrust24THRUST_300001_SM_1000_NS12placeholders2_6E:
	.zero		1
	.type		_ZN40_INTERNAL_73362ce9_4_k_cu_4d79f25a_532584cuda3std3__45__cpo4cendE,@object
	.size		_ZN40_INTERNAL_73362ce9_4_k_cu_4d79f25a_532584cuda3std3__45__cpo4cendE,(_ZN40_INTERNAL_73362ce9_4_k_cu_4d79f25a_532584cuda3std6ranges3__45__cpo4cendE - _ZN40_INTERNAL_73362ce9_4_k_cu_4d79f25a_532584cuda3std3__45__cpo4cendE)
_ZN40_INTERNAL_73362ce9_4_k_cu_4d79f25a_532584cuda3std3__45__cpo4cendE:
	.zero		1
	.type		_ZN40_INTERNAL_73362ce9_4_k_cu_4d79f25a_532584cuda3std6ranges3__45__cpo4cendE,@object
	.size		_ZN40_INTERNAL_73362ce9_4_k_cu_4d79f25a_532584cuda3std6ranges3__45__cpo4cendE,(_ZN40_INTERNAL_73362ce9_4_k_cu_4d79f25a_532584cuda3std3__420unreachable_sentinelE - _ZN40_INTERNAL_73362ce9_4_k_cu_4d79f25a_532584cuda3std6ranges3__45__cpo4cendE)
_ZN40_INTERNAL_73362ce9_4_k_cu_4d79f25a_532584cuda3std6ranges3__45__cpo4cendE:
	.zero		1
	.type		_ZN40_INTERNAL_73362ce9_4_k_cu_4d79f25a_532584cuda3std3__420unreachable_sentinelE,@object
	.size		_ZN40_INTERNAL_73362ce9_4_k_cu_4d79f25a_532584cuda3std3__420unreachable_sentinelE,(_ZN40_INTERNAL_73362ce9_4_k_cu_4d79f25a_532584cuda3std6ranges3__45__cpo5ssizeE - _ZN40_INTERNAL_73362ce9_4_k_cu_4d79f25a_532584cuda3std3__420unreachable_sentinelE)
_ZN40_INTERNAL_73362ce9_4_k_cu_4d79f25a_532584cuda3std3__420unreachable_sentinelE:
	.zero		1
	.type		_ZN40_INTERNAL_73362ce9_4_k_cu_4d79f25a_532584cuda3std6ranges3__45__cpo5ssizeE,@object
	.size		_ZN40_INTERNAL_73362ce9_4_k_cu_4d79f25a_532584cuda3std6ranges3__45__cpo5ssizeE,(_ZN40_INTERNAL_73362ce9_4_k_cu_4d79f25a_532586thrust24THRUST_300001_SM_1000_NS12placeholders3_10E - _ZN40_INTERNAL_73362ce9_4_k_cu_4d79f25a_532584cuda3std6ranges3__45__cpo5ssizeE)
_ZN40_INTERNAL_73362ce9_4_k_cu_4d79f25a_532584cuda3std6ranges3__45__cpo5ssizeE:
	.zero		1
	.type		_ZN40_INTERNAL_73362ce9_4_k_cu_4d79f25a_532586thrust24THRUST_300001_SM_1000_NS12placeholders3_10E,@object
	.size		_ZN40_INTERNAL_73362ce9_4_k_cu_4d79f25a_532586thrust24THRUST_300001_SM_1000_NS12placeholders3_10E,(_ZN40_INTERNAL_73362ce9_4_k_cu_4d79f25a_532584cuda3std3__45__cpo5crendE - _ZN40_INTERNAL_73362ce9_4_k_cu_4d79f25a_532586thrust24THRUST_300001_SM_1000_NS12placeholders3_10E)
_ZN40_INTERNAL_73362ce9_4_k_cu_4d79f25a_532586thrust24THRUST_300001_SM_1000_NS12placeholders3_10E:
	.zero		1
	.type		_ZN40_INTERNAL_73362ce9_4_k_cu_4d79f25a_532584cuda3std3__45__cpo5crendE,@object
	.size		_ZN40_INTERNAL_73362ce9_4_k_cu_4d79f25a_532584cuda3std3__45__cpo5crendE,(_ZN40_INTERNAL_73362ce9_4_k_cu_4d79f25a_532584cuda3std6ranges3__45__cpo4prevE - _ZN40_INTERNAL_73362ce9_4_k_cu_4d79f25a_532584cuda3std3__45__cpo5crendE)
_ZN40_INTERNAL_73362ce9_4_k_cu_4d79f25a_532584cuda3std3__45__cpo5crendE:
	.zero		1
	.type		_ZN40_INTERNAL_73362ce9_4_k_cu_4d79f25a_532584cuda3std6ranges3__45__cpo4prevE,@object
	.size		_ZN40_INTERNAL_73362ce9_4_k_cu_4d79f25a_532584cuda3std6ranges3__45__cpo4prevE,(_ZN40_INTERNAL_73362ce9_4_k_cu_4d79f25a_532584cuda3std6ranges3__45__cpo9iter_moveE - _ZN40_INTERNAL_73362ce9_4_k_cu_4d79f25a_532584cuda3std6ranges3__45__cpo4prevE)
_ZN40_INTERNAL_73362ce9_4_k_cu_4d79f25a_532584cuda3std6ranges3__45__cpo4prevE:
	.zero		1
	.type		_ZN40_INTERNAL_73362ce9_4_k_cu_4d79f25a_532584cuda3std6ranges3__45__cpo9iter_moveE,@object
	.size		_ZN40_INTERNAL_73362ce9_4_k_cu_4d79f25a_532584cuda3std6ranges3__45__cpo9iter_moveE,(_ZN40_INTERNAL_73362ce9_4_k_cu_4d79f25a_532586thrust24THRUST_300001_SM_1000_NS12placeholders2_2E - _ZN40_INTERNAL_73362ce9_4_k_cu_4d79f25a_532584cuda3std6ranges3__45__cpo9iter_moveE)
_ZN40_INTERNAL_73362ce9_4_k_cu_4d79f25a_532584cuda3std6ranges3__45__cpo9iter_moveE:
	.zero		1
	.type		_ZN40_INTERNAL_73362ce9_4_k_cu_4d79f25a_532586thrust24THRUST_300001_SM_1000_NS12placeholders2_2E,@object
	.size		_ZN40_INTERNAL_73362ce9_4_k_cu_4d79f25a_532586thrust24THRUST_300001_SM_1000_NS12placeholders2_2E,(_ZN40_INTERNAL_73362ce9_4_k_cu_4d79f25a_532586thrust24THRUST_300001_SM_1000_NS12placeholders2_4E - _ZN40_INTERNAL_73362ce9_4_k_cu_4d79f25a_532586thrust24THRUST_300001_SM_1000_NS12placeholders2_2E)
_ZN40_INTERNAL_73362ce9_4_k_cu_4d79f25a_532586thrust24THRUST_300001_SM_1000_NS12placeholders2_2E:
	.zero		1
	.type		_ZN40_INTERNAL_73362ce9_4_k_cu_4d79f25a_532586thrust24THRUST_300001_SM_1000_NS12placeholders2_4E,@object
	.size		_ZN40_INTERNAL_73362ce9_4_k_cu_4d79f25a_532586thrust24THRUST_300001_SM_1000_NS12placeholders2_4E,(_ZN40_INTERNAL_73362ce9_4_k_cu_4d79f25a_532584cuda3std3__45__cpo3endE - _ZN40_INTERNAL_73362ce9_4_k_cu_4d79f25a_532586thrust24THRUST_300001_SM_1000_NS12placeholders2_4E)
_ZN40_INTERNAL_73362ce9_4_k_cu_4d79f25a_532586thrust24THRUST_300001_SM_1000_NS12placeholders2_4E:
	.zero		1
	.type		_ZN40_INTERNAL_73362ce9_4_k_cu_4d79f25a_532584cuda3std3__45__cpo3endE,@object
	.size		_ZN40_INTERNAL_73362ce9_4_k_cu_4d79f25a_532584cuda3std3__45__cpo3endE,(_ZN40_INTERNAL_73362ce9_4_k_cu_4d79f25a_532584cuda3std6ranges3__45__cpo3endE - _ZN40_INTERNAL_73362ce9_4_k_cu_4d79f25a_532584cuda3std3__45__cpo3endE)
_ZN40_INTERNAL_73362ce9_4_k_cu_4d79f25a_532584cuda3std3__45__cpo3endE:
	.zero		1
	.type		_ZN40_INTERNAL_73362ce9_4_k_cu_4d79f25a_532584cuda3std6ranges3__45__cpo3endE,@object
	.size		_ZN40_INTERNAL_73362ce9_4_k_cu_4d79f25a_532584cuda3std6ranges3__45__cpo3endE,(_ZN40_INTERNAL_73362ce9_4_k_cu_4d79f25a_532584cuda3std3__419piecewise_constructE - _ZN40_INTERNAL_73362ce9_4_k_cu_4d79f25a_532584cuda3std6ranges3__45__cpo3endE)
_ZN40_INTERNAL_73362ce9_4_k_cu_4d79f25a_532584cuda3std6ranges3__45__cpo3endE:
	.zero		1
	.type		_ZN40_INTERNAL_73362ce9_4_k_cu_4d79f25a_532584cuda3std3__419piecewise_constructE,@object
	.size		_ZN40_INTERNAL_73362ce9_4_k_cu_4d79f25a_532584cuda3std3__419piecewise_constructE,(_ZN40_INTERNAL_73362ce9_4_k_cu_4d79f25a_532584cuda3std6ranges3__45__cpo5cdataE - _ZN40_INTERNAL_73362ce9_4_k_cu_4d79f25a_532584cuda3std3__419piecewise_constructE)
_ZN40_INTERNAL_73362ce9_4_k_cu_4d79f25a_532584cuda3std3__419piecewise_constructE:
	.zero		1
	.type		_ZN40_INTERNAL_73362ce9_4_k_cu_4d79f25a_532584cuda3std6ranges3__45__cpo5cdataE,@object
	.size		_ZN40_INTERNAL_73362ce9_4_k_cu_4d79f25a_532584cuda3std6ranges3__45__cpo5cdataE,(_ZN40_INTERNAL_73362ce9_4_k_cu_4d79f25a_532586thrust24THRUST_300001_SM_1000_NS12placeholders2_8E - _ZN40_INTERNAL_73362ce9_4_k_cu_4d79f25a_532584cuda3std6ranges3__45__cpo5cdataE)
_ZN40_INTERNAL_73362ce9_4_k_cu_4d79f25a_532584cuda3std6ranges3__45__cpo5cdataE:
	.zero		1
	.type		_ZN40_INTERNAL_73362ce9_4_k_cu_4d79f25a_532586thrust24THRUST_300001_SM_1000_NS12placeholders2_8E,@object
	.size		_ZN40_INTERNAL_73362ce9_4_k_cu_4d79f25a_532586thrust24THRUST_300001_SM_1000_NS12placeholders2_8E,(_ZN40_INTERNAL_73362ce9_4_k_cu_4d79f25a_532584cuda3std3__45__cpo4rendE - _ZN40_INTERNAL_73362ce9_4_k_cu_4d79f25a_532586thrust24THRUST_300001_SM_1000_NS12placeholders2_8E)
_ZN40_INTERNAL_73362ce9_4_k_cu_4d79f25a_532586thrust24THRUST_300001_SM_1000_NS12placeholders2_8E:
	.zero		1
	.type		_ZN40_INTERNAL_73362ce9_4_k_cu_4d79f25a_532584cuda3std3__45__cpo4rendE,@object
	.size		_ZN40_INTERNAL_73362ce9_4_k_cu_4d79f25a_532584cuda3std3__45__cpo4rendE,(_ZN40_INTERNAL_73362ce9_4_k_cu_4d79f25a_532584cuda3std6ranges3__45__cpo9iter_swapE - _ZN40_INTERNAL_73362ce9_4_k_cu_4d79f25a_532584cuda3std3__45__cpo4rendE)
_ZN40_INTERNAL_73362ce9_4_k_cu_4d79f25a_532584cuda3std3__45__cpo4rendE:
	.zero		1
	.type		_ZN40_INTERNAL_73362ce9_4_k_cu_4d79f25a_532584cuda3std6ranges3__45__cpo9iter_swapE,@object
	.size		_ZN40_INTERNAL_73362ce9_4_k_cu_4d79f25a_532584cuda3std6ranges3__45__cpo9iter_swapE,(_ZN40_INTERNAL_73362ce9_4_k_cu_4d79f25a_532584cuda3std3__48unexpectE - _ZN40_INTERNAL_73362ce9_4_k_cu_4d79f25a_532584cuda3std6ranges3__45__cpo9iter_swapE)
_ZN40_INTERNAL_73362ce9_4_k_cu_4d79f25a_532584cuda3std6ranges3__45__cpo9iter_swapE:
	.zero		1
	.type		_ZN40_INTERNAL_73362ce9_4_k_cu_4d79f25a_532584cuda3std3__48unexpectE,@object
	.size		_ZN40_INTERNAL_73362ce9_4_k_cu_4d79f25a_532584cuda3std3__48unexpectE,(_ZN40_INTERNAL_73362ce9_4_k_cu_4d79f25a_532586thrust24THRUST_300001_SM_1000_NS6system6detail10sequential3seqE - _ZN40_INTERNAL_73362ce9_4_k_cu_4d79f25a_532584cuda3std3__48unexpectE)
_ZN40_INTERNAL_73362ce9_4_k_cu_4d79f25a_532584cuda3std3__48unexpectE:
	.zero		1
	.type		_ZN40_INTERNAL_73362ce9_4_k_cu_4d79f25a_532586thrust24THRUST_300001_SM_1000_NS6system6detail10sequential3seqE,@object
	.size		_ZN40_INTERNAL_73362ce9_4_k_cu_4d79f25a_532586thrust24THRUST_300001_SM_1000_NS6system6detail10sequential3seqE,(.L_29 - _ZN40_INTERNAL_73362ce9_4_k_cu_4d79f25a_532586thrust24THRUST_300001_SM_1000_NS6system6detail10sequential3seqE)
_ZN40_INTERNAL_73362ce9_4_k_cu_4d79f25a_532586thrust24THRUST_300001_SM_1000_NS6system6detail10sequential3seqE:
	.zero		1
.L_29:


//--------------------- .nv.constant0._ZN3cub18CUB_300001_SM_10006detail11EmptyKernelIvEEvv --------------------------
	.section	.nv.constant0._ZN3cub18CUB_300001_SM_10006detail11EmptyKernelIvEEvv,"a",@progbits
	.sectionflags	@""
	.align	4
.nv.constant0._ZN3cub18CUB_300001_SM_10006detail11EmptyKernelIvEEvv:
	.zero		896


//--------------------- SYMBOLS --------------------------

	.type		.nv.reservedSmem.offset0,@object
	.size		.nv.reservedSmem.offset0,0x4
